	.headerflags	@"EF_CUDA_TEXMODE_UNIFIED EF_CUDA_64BIT_ADDRESS EF_CUDA_ACCELERATORS EF_CUDA_SM90 EF_CUDA_VIRTUAL_SM(EF_CUDA_SM90)"
	.elftype	@"ET_EXEC"


//--------------------- .nv.info                  --------------------------
	.section	.nv.info,"",@"SHT_CUDA_INFO"
	.align	4


	//----- nvinfo : EIATTR_REGCOUNT
	.align		4
        /*0000*/ 	.byte	0x04, 0x2f
        /*0002*/ 	.short	(.L_3 - .L_2)
	.align		4
.L_2:
        /*0004*/ 	.word	index@(triton_poi_fused__native_batch_norm_legit_no_training_leaky_relu_1)
        /*0008*/ 	.word	0x00000016


	//----- nvinfo : EIATTR_MIN_STACK_SIZE
	.align		4
.L_3:
        /*000c*/ 	.byte	0x04, 0x12
        /*000e*/ 	.short	(.L_5 - .L_4)
	.align		4
.L_4:
        /*0010*/ 	.word	index@(triton_poi_fused__native_batch_norm_legit_no_training_leaky_relu_1)
        /*0014*/ 	.word	0x00000000


	//----- nvinfo : EIATTR_FRAME_SIZE
	.align		4
.L_5:
        /*0018*/ 	.byte	0x04, 0x11
        /*001a*/ 	.short	(.L_7 - .L_6)
	.align		4
.L_6:
        /*001c*/ 	.word	index@(triton_poi_fused__native_batch_norm_legit_no_training_leaky_relu_1)
        /*0020*/ 	.word	0x00000000


	//----- nvinfo : EIATTR_MIN_STACK_SIZE
	.align		4
.L_7:
        /*0024*/ 	.byte	0x04, 0x12
        /*0026*/ 	.short	(.L_9 - .L_8)
	.align		4
.L_8:
        /*0028*/ 	.word	index@(triton_poi_fused__native_batch_norm_legit_no_training_leaky_relu_1)
        /*002c*/ 	.word	0x00000000
.L_9:


//--------------------- .nv.info.triton_poi_fused__native_batch_norm_legit_no_training_leaky_relu_1 --------------------------
	.section	.nv.info.triton_poi_fused__native_batch_norm_legit_no_training_leaky_relu_1,"",@"SHT_CUDA_INFO"
	.sectionflags	@""
	.align	4


	//----- nvinfo : EIATTR_CUDA_API_VERSION
	.align		4
        /*0000*/ 	.byte	0x04, 0x37
        /*0002*/ 	.short	(.L_11 - .L_10)
.L_10:
        /*0004*/ 	.word	0x0000007c


	//----- nvinfo : EIATTR_KPARAM_INFO
	.align		4
.L_11:
        /*0008*/ 	.byte	0x04, 0x17
        /*000a*/ 	.short	(.L_13 - .L_12)
.L_12:
        /*000c*/ 	.word	0x00000000
        /*0010*/ 	.short	0x0006
        /*0012*/ 	.short	0x0030
        /*0014*/ 	.byte	0x00, 0xf0, 0x11, 0x00


	//----- nvinfo : EIATTR_KPARAM_INFO
	.align		4
.L_13:
        /*0018*/ 	.byte	0x04, 0x17
        /*001a*/ 	.short	(.L_15 - .L_14)
.L_14:
        /*001c*/ 	.word	0x00000000
        /*0020*/ 	.short	0x0005
        /*0022*/ 	.short	0x0028
        /*0024*/ 	.byte	0x00, 0xf4, 0x21, 0x00


	//----- nvinfo : EIATTR_KPARAM_INFO
	.align		4
.L_15:
        /*0028*/ 	.byte	0x04, 0x17
        /*002a*/ 	.short	(.L_17 - .L_16)
.L_16:
        /*002c*/ 	.word	0x00000000
        /*0030*/ 	.short	0x0004
        /*0032*/ 	.short	0x0020
        /*0034*/ 	.byte	0x00, 0xf4, 0x21, 0x00


	//----- nvinfo : EIATTR_KPARAM_INFO
	.align		4
.L_17:
        /*0038*/ 	.byte	0x04, 0x17
        /*003a*/ 	.short	(.L_19 - .L_18)
.L_18:
        /*003c*/ 	.word	0x00000000
        /*0040*/ 	.short	0x0003
        /*0042*/ 	.short	0x0018
        /*0044*/ 	.byte	0x00, 0xf4, 0x21, 0x00


	//----- nvinfo : EIATTR_KPARAM_INFO
	.align		4
.L_19:
        /*0048*/ 	.byte	0x04, 0x17
        /*004a*/ 	.short	(.L_21 - .L_20)
.L_20:
        /*004c*/ 	.word	0x00000000
        /*0050*/ 	.short	0x0002
        /*0052*/ 	.short	0x0010
        /*0054*/ 	.byte	0x00, 0xf4, 0x21, 0x00


	//----- nvinfo : EIATTR_KPARAM_INFO
	.align		4
.L_21:
        /*0058*/ 	.byte	0x04, 0x17
        /*005a*/ 	.short	(.L_23 - .L_22)
.L_22:
        /*005c*/ 	.word	0x00000000
        /*0060*/ 	.short	0x0001
        /*0062*/ 	.short	0x0008
        /*0064*/ 	.byte	0x00, 0xf4, 0x21, 0x00


	//----- nvinfo : EIATTR_KPARAM_INFO
	.align		4
.L_23:
        /*0068*/ 	.byte	0x04, 0x17
        /*006a*/ 	.short	(.L_25 - .L_24)
.L_24:
        /*006c*/ 	.word	0x00000000
        /*0070*/ 	.short	0x0000
        /*0072*/ 	.short	0x0000
        /*0074*/ 	.byte	0x00, 0xf4, 0x21, 0x00


	//----- nvinfo : EIATTR_SPARSE_MMA_MASK
	.align		4
.L_25:
        /*0078*/ 	.byte	0x03, 0x50
        /*007a*/ 	.short	0x0000


	//----- nvinfo : EIATTR_MAXREG_COUNT
	.align		4
        /*007c*/ 	.byte	0x03, 0x1b
        /*007e*/ 	.short	0x00ff


	//----- nvinfo : EIATTR_EXIT_INSTR_OFFSETS
	.align		4
        /*0080*/ 	.byte	0x04, 0x1c
        /*0082*/ 	.short	(.L_27 - .L_26)


	//   ....[0]....
.L_26:
        /*0084*/ 	.word	0x00000480


	//   ....[1]....
        /*0088*/ 	.word	0x000004a0


	//----- nvinfo : EIATTR_REQNTID
	.align		4
.L_27:
        /*008c*/ 	.byte	0x04, 0x10
        /*008e*/ 	.short	(.L_29 - .L_28)
.L_28:
        /*0090*/ 	.word	0x00000080
        /*0094*/ 	.word	0x00000001
        /*0098*/ 	.word	0x00000001


	//----- nvinfo : EIATTR_CBANK_PARAM_SIZE
	.align		4
.L_29:
        /*009c*/ 	.byte	0x03, 0x19
        /*009e*/ 	.short	0x0034


	//----- nvinfo : EIATTR_PARAM_CBANK
	.align		4
        /*00a0*/ 	.byte	0x04, 0x0a
        /*00a2*/ 	.short	(.L_31 - .L_30)
	.align		4
.L_30:
        /*00a4*/ 	.word	index@(.nv.constant0.triton_poi_fused__native_batch_norm_legit_no_training_leaky_relu_1)
        /*00a8*/ 	.short	0x0210
        /*00aa*/ 	.short	0x0034


	//----- nvinfo : EIATTR_SW_WAR
	.align		4
.L_31:
        /*00ac*/ 	.byte	0x04, 0x36
        /*00ae*/ 	.short	(.L_33 - .L_32)
.L_32:
        /*00b0*/ 	.word	0x00000008
.L_33:


//--------------------- .nv.callgraph             --------------------------
	.section	.nv.callgraph,"",@"SHT_CUDA_CALLGRAPH"
	.align	4
	.sectionentsize	8
	.align		4
        /*0000*/ 	.word	0x00000000
	.align		4
        /*0004*/ 	.word	0xffffffff
	.align		4
        /*0008*/ 	.word	0x00000000
	.align		4
        /*000c*/ 	.word	0xfffffffe
	.align		4
        /*0010*/ 	.word	0x00000000
	.align		4
        /*0014*/ 	.word	0xfffffffd
	.align		4
        /*0018*/ 	.word	0x00000000
	.align		4
        /*001c*/ 	.word	0xfffffffc


//--------------------- .nv.constant4             --------------------------
	.section	.nv.constant4,"a",@progbits
	.align	8
	.align		8
.nv.constant4:
        /*0000*/ 	.dword	_$_str
	.align		8
        /*0008*/ 	.dword	_$_str_$_2


//--------------------- .text.triton_poi_fused__native_batch_norm_legit_no_training_leaky_relu_1 --------------------------
	.section	.text.triton_poi_fused__native_batch_norm_legit_no_training_leaky_relu_1,"ax",@progbits
	.align	128
        .global         triton_poi_fused__native_batch_norm_legit_no_training_leaky_relu_1
        .type           triton_poi_fused__native_batch_norm_legit_no_training_leaky_relu_1,@function
        .size           triton_poi_fused__native_batch_norm_legit_no_training_leaky_relu_1,(.L_x_1 - triton_poi_fused__native_batch_norm_legit_no_training_leaky_relu_1)
        .other          triton_poi_fused__native_batch_norm_legit_no_training_leaky_relu_1,@"STO_CUDA_ENTRY STV_DEFAULT"
triton_poi_fused__native_batch_norm_legit_no_training_leaky_relu_1:
.text.triton_poi_fused__native_batch_norm_legit_no_training_leaky_relu_1:
[----:B------:R-:W0:Y:S01]  /*0000*/  LDC R1, c[0x0][0x28] ;  /* 0x00000a00ff017b82 */ /* 0x000e220000000800 */
[----:B------:R-:W1:Y:S07]  /*0010*/  S2R R0, SR_TID.X ;  /* 0x0000000000007919 */ /* 0x000e6e0000002100 */
[----:B------:R-:W2:Y:S01]  /*0020*/  LDC.64 R8, c[0x0][0x228] ;  /* 0x00008a00ff087b82 */ /* 0x000ea20000000a00 */
[----:B------:R-:W-:Y:S01]  /*0030*/  ULDC.64 UR4, c[0x0][0x208] ;  /* 0x0000820000047ab9 */ /* 0x000fe20000000a00 */
[----:B------:R-:W3:Y:S06]  /*0040*/  S2R R5, SR_CTAID.X ;  /* 0x0000000000057919 */ /* 0x000eec0000002500 */
[----:B------:R-:W4:Y:S08]  /*0050*/  LDC.64 R12, c[0x0][0x218] ;  /* 0x00008600ff0c7b82 */ /* 0x000f300000000a00 */
[----:B------:R-:W5:Y:S08]  /*0060*/  LDC.64 R14, c[0x0][0x220] ;  /* 0x00008800ff0e7b82 */ /* 0x000f700000000a00 */
[----:B------:R-:W4:Y:S01]  /*0070*/  LDC.64 R16, c[0x0][0x230] ;  /* 0x00008c00ff107b82 */ /* 0x000f220000000a00 */
[----:B-1----:R-:W-:-:S07]  /*0080*/  SHF.L.U32 R0, R0, 0x1, RZ ;  /* 0x0000000100007819 */ /* 0x002fce00000006ff */
[----:B------:R-:W1:Y:S01]  /*0090*/  LDC.64 R18, c[0x0][0x238] ;  /* 0x00008e00ff127b82 */ /* 0x000e620000000a00 */
[----:B---3--:R-:W-:Y:S02]  /*00a0*/  SHF.R.S32.HI R3, RZ, 0x17, R5 ;  /* 0x00000017ff037819 */ /* 0x008fe40000011405 */
[----:B------:R-:W-:Y:S02]  /*00b0*/  LOP3.LUT R0, R0, 0xfe, RZ, 0xc0, !PT ;  /* 0x000000fe00007812 */ /* 0x000fe400078ec0ff */
[----:B------:R-:W-:Y:S02]  /*00c0*/  SGXT R3, R3, 0x1 ;  /* 0x000000010303781a */ /* 0x000fe40000000200 */
[----:B------:R-:W-:Y:S02]  /*00d0*/  LEA R0, R5, R0, 0x8 ;  /* 0x0000000005007211 */ /* 0x000fe400078e40ff */
[----:B------:R-:W-:Y:S02]  /*00e0*/  CS2R R4, SRZ ;  /* 0x0000000000047805 */ /* 0x000fe4000001ff00 */
[----:B------:R-:W-:-:S02]  /*00f0*/  LEA.HI R3, R3, R0, RZ, 0x4 ;  /* 0x0000000003037211 */ /* 0x000fc400078f20ff */
[----:B------:R-:W-:Y:S02]  /*0100*/  ISETP.GE.AND P0, PT, R0, 0x200, PT ;  /* 0x000002000000780c */ /* 0x000fe40003f06270 */
[----:B------:R-:W-:-:S04]  /*0110*/  SHF.R.S32.HI R3, RZ, 0x4, R3 ;  /* 0x00000004ff037819 */ /* 0x000fc80000011403 */
[----:B------:R-:W-:-:S04]  /*0120*/  LEA.HI R2, R3, R3, RZ, 0x3 ;  /* 0x0000000303027211 */ /* 0x000fc800078f18ff */
[----:B------:R-:W-:-:S04]  /*0130*/  LOP3.LUT R2, R2, 0xfffffff8, RZ, 0xc0, !PT ;  /* 0xfffffff802027812 */ /* 0x000fc800078ec0ff */
[----:B------:R-:W-:-:S05]  /*0140*/  IADD3 R11, R3, -R2, RZ ;  /* 0x80000002030b7210 */ /* 0x000fca0007ffe0ff */
[----:B--2---:R-:W-:-:S05]  /*0150*/  IMAD.WIDE R8, R11, 0x4, R8 ;  /* 0x000000040b087825 */ /* 0x004fca00078e0208 */
[----:B------:R-:W2:Y:S04]  /*0160*/  @!P0 LDG.E.EL R4, desc[UR4][R8.64] ;  /* 0x0000000408048981 */ /* 0x000ea8000c2e1900 */
[----:B------:R3:W2:Y:S01]  /*0170*/  @!P0 LDG.E.EL R5, desc[UR4][R8.64] ;  /* 0x0000000408058981 */ /* 0x0006a2000c2e1900 */
[----:B------:R-:W-:Y:S02]  /*0180*/  CS2R R6, SRZ ;  /* 0x0000000000067805 */ /* 0x000fe4000001ff00 */
[----:B------:R-:W-:Y:S01]  /*0190*/  CS2R R2, SRZ ;  /* 0x0000000000027805 */ /* 0x000fe2000001ff00 */
[----:B----4-:R-:W-:-:S04]  /*01a0*/  IMAD.WIDE R12, R0, 0x4, R12 ;  /* 0x00000004000c7825 */ /* 0x010fc800078e020c */
[C---:B-----5:R-:W-:Y:S01]  /*01b0*/  IMAD.WIDE R14, R11.reuse, 0x4, R14 ;  /* 0x000000040b0e7825 */ /* 0x060fe200078e020e */
[----:B------:R-:W4:Y:S01]  /*01c0*/  @!P0 LDG.E.64 R2, desc[UR4][R12.64] ;  /* 0x000000040c028981 */ /* 0x000f22000c1e1b00 */
[----:B---3--:R-:W-:Y:S02]  /*01d0*/  CS2R R8, SRZ ;  /* 0x0000000000087805 */ /* 0x008fe4000001ff00 */
[C---:B0-----:R-:W-:Y:S01]  /*01e0*/  IMAD.WIDE R16, R11.reuse, 0x4, R16 ;  /* 0x000000040b107825 */ /* 0x041fe200078e0210 */
[----:B------:R-:W4:Y:S03]  /*01f0*/  @!P0 LDG.E.EL R7, desc[UR4][R14.64] ;  /* 0x000000040e078981 */ /* 0x000f26000c2e1900 */
[----:B-1----:R-:W-:Y:S01]  /*0200*/  IMAD.WIDE R18, R11, 0x4, R18 ;  /* 0x000000040b127825 */ /* 0x002fe200078e0212 */
[----:B------:R0:W3:Y:S01]  /*0210*/  @!P0 LDG.E.EL R6, desc[UR4][R14.64] ;  /* 0x000000040e068981 */ /* 0x0000e2000c2e1900 */
[----:B------:R-:W-:-:S03]  /*0220*/  CS2R R10, SRZ ;  /* 0x00000000000a7805 */ /* 0x000fc6000001ff00 */
[----:B------:R-:W5:Y:S04]  /*0230*/  @!P0 LDG.E.EL R9, desc[UR4][R18.64] ;  /* 0x0000000412098981 */ /* 0x000f68000c2e1900 */
[----:B------:R-:W5:Y:S04]  /*0240*/  @!P0 LDG.E.EL R10, desc[UR4][R16.64] ;  /* 0x00000004100a8981 */ /* 0x000f68000c2e1900 */
[----:B------:R-:W3:Y:S04]  /*0250*/  @!P0 LDG.E.EL R11, desc[UR4][R16.64] ;  /* 0x00000004100b8981 */ /* 0x000ee8000c2e1900 */
[----:B------:R-:W3:Y:S01]  /*0260*/  @!P0 LDG.E.EL R8, desc[UR4][R18.64] ;  /* 0x0000000412088981 */ /* 0x000ee2000c2e1900 */
[----:B0-----:R-:W-:Y:S01]  /*0270*/  HFMA2.MMA R14, -RZ, RZ, 1.625, 0 ;  /* 0x3e800000ff0e7435 */ /* 0x001fe200000001ff */
[----:B--2---:R-:W-:Y:S01]  /*0280*/  FADD R4, R4, 9.9999997473787516356e-06 ;  /* 0x3727c5ac04047421 */ /* 0x004fe20000000000 */
[----:B------:R-:W-:-:S03]  /*0290*/  FADD R5, R5, 9.9999997473787516356e-06 ;  /* 0x3727c5ac05057421 */ /* 0x000fc60000000000 */
[----:B------:R-:W0:Y:S08]  /*02a0*/  MUFU.SQRT R12, R4 ;  /* 0x00000004000c7308 */ /* 0x000e300000002000 */
[----:B------:R-:W1:Y:S01]  /*02b0*/  MUFU.SQRT R13, R5 ;  /* 0x00000005000d7308 */ /* 0x000e620000002000 */
[C---:B0-----:R-:W-:Y:S02]  /*02c0*/  FSETP.GT.AND P1, PT, R12.reuse, 8.50705917302346158658e+37, PT ;  /* 0x7e8000000c00780b */ /* 0x041fe40003f24000 */
[----:B------:R-:W-:-:S02]  /*02d0*/  FSETP.GEU.AND P3, PT, R12, 1.175494350822287508e-38, PT ;  /* 0x008000000c00780b */ /* 0x000fc40003f6e000 */
[C---:B-1----:R-:W-:Y:S02]  /*02e0*/  FSETP.GT.AND P2, PT, R13.reuse, 8.50705917302346158658e+37, PT ;  /* 0x7e8000000d00780b */ /* 0x042fe40003f44000 */
[----:B------:R-:W-:-:S07]  /*02f0*/  FSETP.GEU.AND P4, PT, R13, 1.175494350822287508e-38, PT ;  /* 0x008000000d00780b */ /* 0x000fce0003f8e000 */
[----:B------:R-:W-:-:S04]  /*0300*/  @P1 FMUL R12, R12, 0.25 ;  /* 0x3e8000000c0c1820 */ /* 0x000fc80000400000 */
[----:B------:R-:W-:Y:S01]  /*0310*/  @!P3 FMUL R12, R12, 16777216 ;  /* 0x4b8000000c0cb820 */ /* 0x000fe20000400000 */
[----:B------:R-:W-:-:S04]  /*0320*/  @P2 FMUL R13, R13, 0.25 ;  /* 0x3e8000000d0d2820 */ /* 0x000fc80000400000 */
[----:B------:R-:W-:Y:S01]  /*0330*/  @!P4 FMUL R13, R13, 16777216 ;  /* 0x4b8000000d0dc820 */ /* 0x000fe20000400000 */
[----:B------:R-:W0:Y:S01]  /*0340*/  MUFU.RCP R12, R12 ;  /* 0x0000000c000c7308 */ /* 0x000e220000001000 */
[----:B------:R-:W-:-:S07]  /*0350*/  FSEL R5, R14, 1, P1 ;  /* 0x3f8000000e057808 */ /* 0x000fce0000800000 */
[----:B------:R-:W1:Y:S01]  /*0360*/  MUFU.RCP R13, R13 ;  /* 0x0000000d000d7308 */ /* 0x000e620000001000 */
[----:B------:R-:W-:Y:S01]  /*0370*/  FSEL R14, R14, 1, P2 ;  /* 0x3f8000000e0e7808 */ /* 0x000fe20001000000 */
[----:B------:R-:W-:-:S04]  /*0380*/  @!P3 FMUL R5, R5, 16777216 ;  /* 0x4b8000000505b820 */ /* 0x000fc80000400000 */
[----:B------:R-:W-:Y:S01]  /*0390*/  @!P4 FMUL R14, R14, 16777216 ;  /* 0x4b8000000e0ec820 */ /* 0x000fe20000400000 */
[----:B0-----:R-:W-:Y:S01]  /*03a0*/  FMUL R4, R12, R5 ;  /* 0x000000050c047220 */ /* 0x001fe20000400000 */
[----:B----4-:R-:W-:Y:S01]  /*03b0*/  FADD R7, -R7, R2 ;  /* 0x0000000207077221 */ /* 0x010fe20000000100 */
[----:B---3--:R-:W-:Y:S02]  /*03c0*/  FADD R6, -R6, R3 ;  /* 0x0000000306067221 */ /* 0x008fe40000000100 */
[----:B------:R-:W0:Y:S01]  /*03d0*/  LDC.64 R2, c[0x0][0x210] ;  /* 0x00008400ff027b82 */ /* 0x000e220000000a00 */
[----:B-1----:R-:W-:Y:S01]  /*03e0*/  FMUL R5, R13, R14 ;  /* 0x0000000e0d057220 */ /* 0x002fe20000400000 */
[----:B------:R-:W-:-:S03]  /*03f0*/  FMUL R4, R7, R4 ;  /* 0x0000000407047220 */ /* 0x000fc60000400000 */
[----:B------:R-:W-:Y:S01]  /*0400*/  FMUL R5, R6, R5 ;  /* 0x0000000506057220 */ /* 0x000fe20000400000 */
[----:B-----5:R-:W-:-:S03]  /*0410*/  FFMA R4, R4, R10, R9 ;  /* 0x0000000a04047223 */ /* 0x020fc60000000009 */
[----:B------:R-:W-:Y:S02]  /*0420*/  FFMA R5, R5, R11, R8 ;  /* 0x0000000b05057223 */ /* 0x000fe40000000008 */
[----:B------:R-:W-:-:S03]  /*0430*/  FSETP.GT.AND P1, PT, R4, RZ, PT ;  /* 0x000000ff0400720b */ /* 0x000fc60003f24000 */
[----:B------:R-:W-:Y:S01]  /*0440*/  FSETP.GT.AND P2, PT, R5, RZ, PT ;  /* 0x000000ff0500720b */ /* 0x000fe20003f44000 */
[----:B0-----:R-:W-:-:S09]  /*0450*/  IMAD.WIDE R2, R0, 0x4, R2 ;  /* 0x0000000400027825 */ /* 0x001fd200078e0202 */
[----:B------:R-:W-:-:S03]  /*0460*/  @!P1 FMUL R4, R4, 0.20000000298023223877 ;  /* 0x3e4ccccd04049820 */ /* 0x000fc60000400000 */
[----:B------:R-:W-:Y:S01]  /*0470*/  @!P2 FMUL R5, R5, 0.20000000298023223877 ;  /* 0x3e4ccccd0505a820 */ /* 0x000fe20000400000 */
[----:B------:R-:W-:Y:S06]  /*0480*/  @P0 EXIT ;  /* 0x000000000000094d */ /* 0x000fec0003800000 */
[----:B------:R-:W-:Y:S01]  /*0490*/  STG.E.64 desc[UR4][R2.64], R4 ;  /* 0x0000000402007986 */ /* 0x000fe2000c101b04 */
[----:B------:R-:W-:Y:S05]  /*04a0*/  EXIT ;  /* 0x000000000000794d */ /* 0x000fea0003800000 */
.L_x_0:
[----:B------:R-:W-:-:S00]  /*04b0*/  BRA `(.L_x_0) ;  /* 0xfffffffc00fc7947 */ /* 0x000fc0000383ffff */
[----:B------:R-:W-:-:S00]  /*04c0*/  NOP ;  /* 0x0000000000007918 */ /* 0x000fc00000000000 */
        /* <DEDUP_REMOVED lines=11> */
.L_x_1:


//--------------------- .nv.global.init           --------------------------
	.section	.nv.global.init,"aw",@progbits
.nv.global.init:
	.type		_$_str,@object
	.size		_$_str,(_$_str_$_2 - _$_str)
_$_str:
        /*0000*/ 	.byte	0x5f, 0x5f, 0x43, 0x55, 0x44, 0x41, 0x5f, 0x46, 0x54, 0x5a, 0x00
	.type		_$_str_$_2,@object
	.size		_$_str_$_2,(.L_1 - _$_str_$_2)
_$_str_$_2:
        /*000b*/ 	.byte	0x5f, 0x5f, 0x43, 0x55, 0x44, 0x41, 0x5f, 0x50, 0x52, 0x45, 0x43, 0x5f, 0x53, 0x51, 0x52, 0x54
        /*001b*/ 	.byte	0x00
.L_1:


//--------------------- .nv.constant0.triton_poi_fused__native_batch_norm_legit_no_training_leaky_relu_1 --------------------------
	.section	.nv.constant0.triton_poi_fused__native_batch_norm_legit_no_training_leaky_relu_1,"a",@progbits
	.sectionflags	@""
	.align	4
.nv.constant0.triton_poi_fused__native_batch_norm_legit_no_training_leaky_relu_1:
	.zero		580
